	.headerflags	@"EF_CUDA_TEXMODE_UNIFIED EF_CUDA_64BIT_ADDRESS EF_CUDA_ACCELERATORS EF_CUDA_SM90 EF_CUDA_VIRTUAL_SM(EF_CUDA_SM90)"
	.elftype	@"ET_EXEC"


//--------------------- .nv.info                  --------------------------
	.section	.nv.info,"",@"SHT_CUDA_INFO"
	.align	4


	//----- nvinfo : EIATTR_REGCOUNT
	.align		4
        /*0000*/ 	.byte	0x04, 0x2f
        /*0002*/ 	.short	(.L_3 - .L_2)
	.align		4
.L_2:
        /*0004*/ 	.word	index@(triton_poi_fused__native_batch_norm_legit_no_training_add_rrelu_with_noise_functional_15)
        /*0008*/ 	.word	0x0000001e


	//----- nvinfo : EIATTR_MIN_STACK_SIZE
	.align		4
.L_3:
        /*000c*/ 	.byte	0x04, 0x12
        /*000e*/ 	.short	(.L_5 - .L_4)
	.align		4
.L_4:
        /*0010*/ 	.word	index@(triton_poi_fused__native_batch_norm_legit_no_training_add_rrelu_with_noise_functional_15)
        /*0014*/ 	.word	0x00000000


	//----- nvinfo : EIATTR_FRAME_SIZE
	.align		4
.L_5:
        /*0018*/ 	.byte	0x04, 0x11
        /*001a*/ 	.short	(.L_7 - .L_6)
	.align		4
.L_6:
        /*001c*/ 	.word	index@(triton_poi_fused__native_batch_norm_legit_no_training_add_rrelu_with_noise_functional_15)
        /*0020*/ 	.word	0x00000000


	//----- nvinfo : EIATTR_MIN_STACK_SIZE
	.align		4
.L_7:
        /*0024*/ 	.byte	0x04, 0x12
        /*0026*/ 	.short	(.L_9 - .L_8)
	.align		4
.L_8:
        /*0028*/ 	.word	index@(triton_poi_fused__native_batch_norm_legit_no_training_add_rrelu_with_noise_functional_15)
        /*002c*/ 	.word	0x00000000
.L_9:


//--------------------- .nv.info.triton_poi_fused__native_batch_norm_legit_no_training_add_rrelu_with_noise_functional_15 --------------------------
	.section	.nv.info.triton_poi_fused__native_batch_norm_legit_no_training_add_rrelu_with_noise_functional_15,"",@"SHT_CUDA_INFO"
	.sectionflags	@""
	.align	4


	//----- nvinfo : EIATTR_CUDA_API_VERSION
	.align		4
        /*0000*/ 	.byte	0x04, 0x37
        /*0002*/ 	.short	(.L_11 - .L_10)
.L_10:
        /*0004*/ 	.word	0x0000007c


	//----- nvinfo : EIATTR_KPARAM_INFO
	.align		4
.L_11:
        /*0008*/ 	.byte	0x04, 0x17
        /*000a*/ 	.short	(.L_13 - .L_12)
.L_12:
        /*000c*/ 	.word	0x00000000
        /*0010*/ 	.short	0x0008
        /*0012*/ 	.short	0x0040
        /*0014*/ 	.byte	0x00, 0xf0, 0x11, 0x00


	//----- nvinfo : EIATTR_KPARAM_INFO
	.align		4
.L_13:
        /*0018*/ 	.byte	0x04, 0x17
        /*001a*/ 	.short	(.L_15 - .L_14)
.L_14:
        /*001c*/ 	.word	0x00000000
        /*0020*/ 	.short	0x0007
        /*0022*/ 	.short	0x0038
        /*0024*/ 	.byte	0x00, 0xf4, 0x21, 0x00


	//----- nvinfo : EIATTR_KPARAM_INFO
	.align		4
.L_15:
        /*0028*/ 	.byte	0x04, 0x17
        /*002a*/ 	.short	(.L_17 - .L_16)
.L_16:
        /*002c*/ 	.word	0x00000000
        /*0030*/ 	.short	0x0006
        /*0032*/ 	.short	0x0030
        /*0034*/ 	.byte	0x00, 0xf4, 0x21, 0x00


	//----- nvinfo : EIATTR_KPARAM_INFO
	.align		4
.L_17:
        /*0038*/ 	.byte	0x04, 0x17
        /*003a*/ 	.short	(.L_19 - .L_18)
.L_18:
        /*003c*/ 	.word	0x00000000
        /*0040*/ 	.short	0x0005
        /*0042*/ 	.short	0x0028
        /*0044*/ 	.byte	0x00, 0xf4, 0x21, 0x00


	//----- nvinfo : EIATTR_KPARAM_INFO
	.align		4
.L_19:
        /*0048*/ 	.byte	0x04, 0x17
        /*004a*/ 	.short	(.L_21 - .L_20)
.L_20:
        /*004c*/ 	.word	0x00000000
        /*0050*/ 	.short	0x0004
        /*0052*/ 	.short	0x0020
        /*0054*/ 	.byte	0x00, 0xf4, 0x21, 0x00


	//----- nvinfo : EIATTR_KPARAM_INFO
	.align		4
.L_21:
        /*0058*/ 	.byte	0x04, 0x17
        /*005a*/ 	.short	(.L_23 - .L_22)
.L_22:
        /*005c*/ 	.word	0x00000000
        /*0060*/ 	.short	0x0003
        /*0062*/ 	.short	0x0018
        /*0064*/ 	.byte	0x00, 0xf4, 0x21, 0x00


	//----- nvinfo : EIATTR_KPARAM_INFO
	.align		4
.L_23:
        /*0068*/ 	.byte	0x04, 0x17
        /*006a*/ 	.short	(.L_25 - .L_24)
.L_24:
        /*006c*/ 	.word	0x00000000
        /*0070*/ 	.short	0x0002
        /*0072*/ 	.short	0x0010
        /*0074*/ 	.byte	0x00, 0xf4, 0x21, 0x00


	//----- nvinfo : EIATTR_KPARAM_INFO
	.align		4
.L_25:
        /*0078*/ 	.byte	0x04, 0x17
        /*007a*/ 	.short	(.L_27 - .L_26)
.L_26:
        /*007c*/ 	.word	0x00000000
        /*0080*/ 	.short	0x0001
        /*0082*/ 	.short	0x0008
        /*0084*/ 	.byte	0x00, 0xf4, 0x21, 0x00


	//----- nvinfo : EIATTR_KPARAM_INFO
	.align		4
.L_27:
        /*0088*/ 	.byte	0x04, 0x17
        /*008a*/ 	.short	(.L_29 - .L_28)
.L_28:
        /*008c*/ 	.word	0x00000000
        /*0090*/ 	.short	0x0000
        /*0092*/ 	.short	0x0000
        /*0094*/ 	.byte	0x00, 0xf4, 0x21, 0x00


	//----- nvinfo : EIATTR_SPARSE_MMA_MASK
	.align		4
.L_29:
        /*0098*/ 	.byte	0x03, 0x50
        /*009a*/ 	.short	0x0000


	//----- nvinfo : EIATTR_MAXREG_COUNT
	.align		4
        /*009c*/ 	.byte	0x03, 0x1b
        /*009e*/ 	.short	0x00ff


	//----- nvinfo : EIATTR_EXIT_INSTR_OFFSETS
	.align		4
        /*00a0*/ 	.byte	0x04, 0x1c
        /*00a2*/ 	.short	(.L_31 - .L_30)


	//   ....[0]....
.L_30:
        /*00a4*/ 	.word	0x000006d0


	//----- nvinfo : EIATTR_REQNTID
	.align		4
.L_31:
        /*00a8*/ 	.byte	0x04, 0x10
        /*00aa*/ 	.short	(.L_33 - .L_32)
.L_32:
        /*00ac*/ 	.word	0x00000080
        /*00b0*/ 	.word	0x00000001
        /*00b4*/ 	.word	0x00000001


	//----- nvinfo : EIATTR_CBANK_PARAM_SIZE
	.align		4
.L_33:
        /*00b8*/ 	.byte	0x03, 0x19
        /*00ba*/ 	.short	0x0044


	//----- nvinfo : EIATTR_PARAM_CBANK
	.align		4
        /*00bc*/ 	.byte	0x04, 0x0a
        /*00be*/ 	.short	(.L_35 - .L_34)
	.align		4
.L_34:
        /*00c0*/ 	.word	index@(.nv.constant0.triton_poi_fused__native_batch_norm_legit_no_training_add_rrelu_with_noise_functional_15)
        /*00c4*/ 	.short	0x0210
        /*00c6*/ 	.short	0x0044


	//----- nvinfo : EIATTR_SW_WAR
	.align		4
.L_35:
        /*00c8*/ 	.byte	0x04, 0x36
        /*00ca*/ 	.short	(.L_37 - .L_36)
.L_36:
        /*00cc*/ 	.word	0x00000008
.L_37:


//--------------------- .nv.callgraph             --------------------------
	.section	.nv.callgraph,"",@"SHT_CUDA_CALLGRAPH"
	.align	4
	.sectionentsize	8
	.align		4
        /*0000*/ 	.word	0x00000000
	.align		4
        /*0004*/ 	.word	0xffffffff
	.align		4
        /*0008*/ 	.word	0x00000000
	.align		4
        /*000c*/ 	.word	0xfffffffe
	.align		4
        /*0010*/ 	.word	0x00000000
	.align		4
        /*0014*/ 	.word	0xfffffffd
	.align		4
        /*0018*/ 	.word	0x00000000
	.align		4
        /*001c*/ 	.word	0xfffffffc


//--------------------- .nv.constant4             --------------------------
	.section	.nv.constant4,"a",@progbits
	.align	8
	.align		8
.nv.constant4:
        /*0000*/ 	.dword	_$_str
	.align		8
        /*0008*/ 	.dword	_$_str_$_2


//--------------------- .text.triton_poi_fused__native_batch_norm_legit_no_training_add_rrelu_with_noise_functional_15 --------------------------
	.section	.text.triton_poi_fused__native_batch_norm_legit_no_training_add_rrelu_with_noise_functional_15,"ax",@progbits
	.align	128
        .global         triton_poi_fused__native_batch_norm_legit_no_training_add_rrelu_with_noise_functional_15
        .type           triton_poi_fused__native_batch_norm_legit_no_training_add_rrelu_with_noise_functional_15,@function
        .size           triton_poi_fused__native_batch_norm_legit_no_training_add_rrelu_with_noise_functional_15,(.L_x_1 - triton_poi_fused__native_batch_norm_legit_no_training_add_rrelu_with_noise_functional_15)
        .other          triton_poi_fused__native_batch_norm_legit_no_training_add_rrelu_with_noise_functional_15,@"STO_CUDA_ENTRY STV_DEFAULT"
triton_poi_fused__native_batch_norm_legit_no_training_add_rrelu_with_noise_functional_15:
.text.triton_poi_fused__native_batch_norm_legit_no_training_add_rrelu_with_noise_functional_15:
[----:B------:R-:W-:Y:S01]  /*0000*/  LDC R1, c[0x0][0x28] ;  /* 0x00000a00ff017b82 */ /* 0x000fe20000000800 */
[----:B------:R-:W1:Y:S07]  /*0010*/  S2R R0, SR_TID.X ;  /* 0x0000000000007919 */ /* 0x000e6e0000002100 */
[----:B------:R-:W2:Y:S01]  /*0020*/  LDC.64 R4, c[0x0][0x228] ;  /* 0x00008a00ff047b82 */ /* 0x000ea20000000a00 */
[----:B------:R-:W-:Y:S01]  /*0030*/  ULDC.64 UR4, c[0x0][0x208] ;  /* 0x0000820000047ab9 */ /* 0x000fe20000000a00 */
[----:B------:R-:W-:Y:S01]  /*0040*/  ULDC.64 UR6, c[0x0][0x248] ;  /* 0x0000920000067ab9 */ /* 0x000fe20000000a00 */
[----:B------:R-:W3:Y:S05]  /*0050*/  S2R R7, SR_CTAID.X ;  /* 0x0000000000077919 */ /* 0x000eea0000002500 */
[----:B------:R-:W4:Y:S08]  /*0060*/  LDC.64 R8, c[0x0][0x218] ;  /* 0x00008600ff087b82 */ /* 0x000f300000000a00 */
[----:B------:R-:W5:Y:S08]  /*0070*/  LDC.64 R12, c[0x0][0x220] ;  /* 0x00008800ff0c7b82 */ /* 0x000f700000000a00 */
[----:B------:R-:W5:Y:S01]  /*0080*/  LDC.64 R18, c[0x0][0x230] ;  /* 0x00008c00ff127b82 */ /* 0x000f620000000a00 */
[----:B-1----:R-:W-:-:S07]  /*0090*/  SHF.L.U32 R0, R0, 0x2, RZ ;  /* 0x0000000200007819 */ /* 0x002fce00000006ff */
[----:B------:R-:W1:Y:S01]  /*00a0*/  LDC.64 R20, c[0x0][0x238] ;  /* 0x00008e00ff147b82 */ /* 0x000e620000000a00 */
[----:B---3--:R-:W-:Y:S02]  /*00b0*/  SHF.R.S32.HI R3, RZ, 0x16, R7 ;  /* 0x00000016ff037819 */ /* 0x008fe40000011407 */
[----:B------:R-:W-:Y:S02]  /*00c0*/  LOP3.LUT R0, R0, 0x1fc, RZ, 0xc0, !PT ;  /* 0x000001fc00007812 */ /* 0x000fe400078ec0ff */
[----:B------:R-:W-:Y:S02]  /*00d0*/  SGXT R3, R3, 0x1 ;  /* 0x000000010303781a */ /* 0x000fe40000000200 */
[----:B------:R-:W-:-:S04]  /*00e0*/  LEA R0, R7, R0, 0x9 ;  /* 0x0000000007007211 */ /* 0x000fc800078e48ff */
[----:B------:R-:W-:-:S04]  /*00f0*/  LEA.HI R3, R3, R0, RZ, 0x6 ;  /* 0x0000000003037211 */ /* 0x000fc800078f30ff */
[----:B------:R-:W-:-:S04]  /*0100*/  LOP3.LUT R3, R3, 0xffffffc0, RZ, 0xc0, !PT ;  /* 0xffffffc003037812 */ /* 0x000fc800078ec0ff */
[----:B------:R-:W-:Y:S01]  /*0110*/  IADD3 R16, R0, -R3, RZ ;  /* 0x8000000300107210 */ /* 0x000fe20007ffe0ff */
[----:B----4-:R-:W-:Y:S01]  /*0120*/  IMAD.WIDE R8, R0, 0x4, R8 ;  /* 0x0000000400087825 */ /* 0x010fe200078e0208 */
[----:B------:R-:W3:Y:S03]  /*0130*/  LDC.64 R2, c[0x0][0x240] ;  /* 0x00009000ff027b82 */ /* 0x000ee60000000a00 */
[C---:B--2---:R-:W-:Y:S02]  /*0140*/  IMAD.WIDE R4, R16.reuse, 0x4, R4 ;  /* 0x0000000410047825 */ /* 0x044fe400078e0204 */
[----:B------:R-:W2:Y:S04]  /*0150*/  LDG.E.128 R8, desc[UR4][R8.64] ;  /* 0x0000000408087981 */ /* 0x000ea8000c1e1d00 */
[----:B------:R-:W4:Y:S01]  /*0160*/  LDG.E.EL.128 R4, desc[UR4][R4.64] ;  /* 0x0000000404047981 */ /* 0x000f22000c2e1d00 */
[----:B-----5:R-:W-:-:S06]  /*0170*/  IMAD.WIDE R12, R16, 0x4, R12 ;  /* 0x00000004100c7825 */ /* 0x020fcc00078e020c */
[----:B------:R-:W2:Y:S01]  /*0180*/  LDG.E.EL.128 R12, desc[UR4][R12.64] ;  /* 0x000000040c0c7981 */ /* 0x000ea2000c2e1d00 */
[----:B0-----:R-:W-:-:S04]  /*0190*/  IMAD.WIDE R18, R16, 0x4, R18 ;  /* 0x0000000410127825 */ /* 0x001fc800078e0212 */
[----:B-1----:R-:W-:Y:S02]  /*01a0*/  IMAD.WIDE R20, R16, 0x4, R20 ;  /* 0x0000000410147825 */ /* 0x002fe400078e0214 */
[----:B------:R-:W5:Y:S02]  /*01b0*/  LDG.E.EL.128 R16, desc[UR4][R18.64] ;  /* 0x0000000412107981 */ /* 0x000f64000c2e1d00 */
[----:B---3--:R-:W-:Y:S02]  /*01c0*/  IMAD.WIDE R24, R0, 0x4, R2 ;  /* 0x0000000400187825 */ /* 0x008fe400078e0202 */
[----:B------:R-:W5:Y:S04]  /*01d0*/  LDG.E.EL.128 R20, desc[UR4][R20.64] ;  /* 0x0000000414147981 */ /* 0x000f68000c2e1d00 */
[----:B------:R-:W3:Y:S01]  /*01e0*/  LDG.E.128 R24, desc[UR4][R24.64] ;  /* 0x0000000418187981 */ /* 0x000ee2000c1e1d00 */
[----:B----4-:R-:W-:Y:S01]  /*01f0*/  FADD R2, R4, 9.9999997473787516356e-06 ;  /* 0x3727c5ac04027421 */ /* 0x010fe20000000000 */
[----:B------:R-:W-:-:S05]  /*0200*/  FADD R3, R5, 9.9999997473787516356e-06 ;  /* 0x3727c5ac05037421 */ /* 0x000fca0000000000 */
[----:B------:R-:W0:Y:S01]  /*0210*/  MUFU.SQRT R2, R2 ;  /* 0x0000000200027308 */ /* 0x000e220000002000 */
[----:B------:R-:W-:Y:S01]  /*0220*/  FADD R6, R6, 9.9999997473787516356e-06 ;  /* 0x3727c5ac06067421 */ /* 0x000fe20000000000 */
[----:B------:R-:W-:-:S06]  /*0230*/  FADD R7, R7, 9.9999997473787516356e-06 ;  /* 0x3727c5ac07077421 */ /* 0x000fcc0000000000 */
[----:B------:R-:W1:Y:S08]  /*0240*/  MUFU.SQRT R3, R3 ;  /* 0x0000000300037308 */ /* 0x000e700000002000 */
[----:B------:R4:W2:Y:S01]  /*0250*/  MUFU.SQRT R4, R6 ;  /* 0x0000000600047308 */ /* 0x0008a20000002000 */
[----:B0-----:R-:W-:-:S07]  /*0260*/  FSETP.GT.AND P6, PT, R2, 8.50705917302346158658e+37, PT ;  /* 0x7e8000000200780b */ /* 0x001fce0003fc4000 */
[----:B------:R0:W3:Y:S01]  /*0270*/  MUFU.SQRT R5, R7 ;  /* 0x0000000700057308 */ /* 0x0000e20000002000 */
[----:B----4-:R-:W-:Y:S01]  /*0280*/  HFMA2.MMA R6, -RZ, RZ, 1.625, 0 ;  /* 0x3e800000ff067435 */ /* 0x010fe200000001ff */
[C---:B-1----:R-:W-:Y:S02]  /*0290*/  FSETP.GT.AND P5, PT, R3.reuse, 8.50705917302346158658e+37, PT ;  /* 0x7e8000000300780b */ /* 0x042fe40003fa4000 */
[----:B------:R-:W-:Y:S02]  /*02a0*/  FSETP.GEU.AND P4, PT, R2, 1.175494350822287508e-38, PT ;  /* 0x008000000200780b */ /* 0x000fe40003f8e000 */
[----:B--2---:R-:W-:Y:S01]  /*02b0*/  FSETP.GT.AND P3, PT, R4, 8.50705917302346158658e+37, PT ;  /* 0x7e8000000400780b */ /* 0x004fe20003f64000 */
[----:B------:R-:W-:Y:S01]  /*02c0*/  @P6 FMUL R2, R2, 0.25 ;  /* 0x3e80000002026820 */ /* 0x000fe20000400000 */
[----:B------:R-:W-:-:S03]  /*02d0*/  FSETP.GEU.AND P1, PT, R3, 1.175494350822287508e-38, PT ;  /* 0x008000000300780b */ /* 0x000fc60003f2e000 */
[----:B0-----:R-:W-:Y:S02]  /*02e0*/  FSEL R7, R6, 1, P6 ;  /* 0x3f80000006077808 */ /* 0x001fe40003000000 */
[C---:B---3--:R-:W-:Y:S02]  /*02f0*/  FSETP.GT.AND P2, PT, R5.reuse, 8.50705917302346158658e+37, PT ;  /* 0x7e8000000500780b */ /* 0x048fe40003f44000 */
[C---:B------:R-:W-:Y:S02]  /*0300*/  FSETP.GEU.AND P0, PT, R4.reuse, 1.175494350822287508e-38, PT ;  /* 0x008000000400780b */ /* 0x040fe40003f0e000 */
[----:B------:R-:W-:Y:S01]  /*0310*/  FSETP.GEU.AND P6, PT, R5, 1.175494350822287508e-38, PT ;  /* 0x008000000500780b */ /* 0x000fe20003fce000 */
[----:B------:R-:W-:Y:S01]  /*0320*/  @P5 FMUL R3, R3, 0.25 ;  /* 0x3e80000003035820 */ /* 0x000fe20000400000 */
[----:B------:R-:W-:Y:S01]  /*0330*/  @P3 FMUL R4, R4, 0.25 ;  /* 0x3e80000004043820 */ /* 0x000fe20000400000 */
[----:B------:R-:W-:Y:S02]  /*0340*/  @!P4 FMUL R2, R2, 16777216 ;  /* 0x4b8000000202c820 */ /* 0x000fe40000400000 */
[----:B------:R-:W-:-:S04]  /*0350*/  @!P1 FMUL R3, R3, 16777216 ;  /* 0x4b80000003039820 */ /* 0x000fc80000400000 */
[----:B------:R-:W-:Y:S02]  /*0360*/  @P2 FMUL R5, R5, 0.25 ;  /* 0x3e80000005052820 */ /* 0x000fe40000400000 */
[----:B------:R-:W-:Y:S02]  /*0370*/  @!P0 FMUL R4, R4, 16777216 ;  /* 0x4b80000004048820 */ /* 0x000fe40000400000 */
[----:B------:R-:W-:Y:S01]  /*0380*/  @!P6 FMUL R5, R5, 16777216 ;  /* 0x4b8000000505e820 */ /* 0x000fe20000400000 */
[----:B------:R-:W0:Y:S01]  /*0390*/  MUFU.RCP R2, R2 ;  /* 0x0000000200027308 */ /* 0x000e220000001000 */
[----:B------:R-:W-:Y:S01]  /*03a0*/  FADD R9, R9, -R13 ;  /* 0x8000000d09097221 */ /* 0x000fe20000000000 */
[----:B------:R-:W-:Y:S01]  /*03b0*/  FADD R8, R8, -R12 ;  /* 0x8000000c08087221 */ /* 0x000fe20000000000 */
[----:B------:R-:W-:-:S05]  /*03c0*/  FSEL R12, R6, 1, P5 ;  /* 0x3f800000060c7808 */ /* 0x000fca0002800000 */
[----:B------:R-:W1:Y:S01]  /*03d0*/  MUFU.RCP R3, R3 ;  /* 0x0000000300037308 */ /* 0x000e620000001000 */
[----:B------:R-:W-:-:S07]  /*03e0*/  FSEL R13, R6, 1, P3 ;  /* 0x3f800000060d7808 */ /* 0x000fce0001800000 */
[----:B------:R-:W2:Y:S01]  /*03f0*/  MUFU.RCP R4, R4 ;  /* 0x0000000400047308 */ /* 0x000ea20000001000 */
[----:B------:R-:W-:-:S07]  /*0400*/  FSEL R6, R6, 1, P2 ;  /* 0x3f80000006067808 */ /* 0x000fce0001000000 */
[----:B------:R-:W3:Y:S01]  /*0410*/  MUFU.RCP R5, R5 ;  /* 0x0000000500057308 */ /* 0x000ee20000001000 */
[----:B------:R-:W-:Y:S01]  /*0420*/  @!P4 FMUL R7, R7, 16777216 ;  /* 0x4b8000000707c820 */ /* 0x000fe20000400000 */
[----:B------:R-:W-:Y:S01]  /*0430*/  @!P1 FMUL R12, R12, 16777216 ;  /* 0x4b8000000c0c9820 */ /* 0x000fe20000400000 */
[----:B------:R-:W-:Y:S01]  /*0440*/  @!P0 FMUL R13, R13, 16777216 ;  /* 0x4b8000000d0d8820 */ /* 0x000fe20000400000 */
[----:B------:R-:W-:Y:S01]  /*0450*/  @!P6 FMUL R6, R6, 16777216 ;  /* 0x4b8000000606e820 */ /* 0x000fe20000400000 */
[----:B------:R-:W-:Y:S01]  /*0460*/  FADD R11, R11, -R15 ;  /* 0x8000000f0b0b7221 */ /* 0x000fe20000000000 */
[----:B------:R-:W-:Y:S01]  /*0470*/  FADD R10, R10, -R14 ;  /* 0x8000000e0a0a7221 */ /* 0x000fe20000000000 */
[----:B0-----:R-:W-:Y:S01]  /*0480*/  FMUL R7, R2, R7 ;  /* 0x0000000702077220 */ /* 0x001fe20000400000 */
[----:B-1----:R-:W-:Y:S01]  /*0490*/  FMUL R12, R3, R12 ;  /* 0x0000000c030c7220 */ /* 0x002fe20000400000 */
[----:B--2---:R-:W-:Y:S01]  /*04a0*/  FMUL R13, R4, R13 ;  /* 0x0000000d040d7220 */ /* 0x004fe20000400000 */
[----:B------:R-:W0:Y:S01]  /*04b0*/  LDC.64 R2, c[0x0][0x210] ;  /* 0x00008400ff027b82 */ /* 0x000e220000000a00 */
[----:B------:R-:W-:Y:S01]  /*04c0*/  FMUL R7, R7, R8 ;  /* 0x0000000807077220 */ /* 0x000fe20000400000 */
[----:B---3--:R-:W-:Y:S01]  /*04d0*/  FMUL R6, R5, R6 ;  /* 0x0000000605067220 */ /* 0x008fe20000400000 */
[----:B------:R-:W-:Y:S01]  /*04e0*/  FMUL R12, R12, R9 ;  /* 0x000000090c0c7220 */ /* 0x000fe20000400000 */
[----:B------:R-:W-:-:S02]  /*04f0*/  FMUL R13, R13, R10 ;  /* 0x0000000a0d0d7220 */ /* 0x000fc40000400000 */
[----:B------:R-:W-:Y:S01]  /*0500*/  FMUL R6, R6, R11 ;  /* 0x0000000b06067220 */ /* 0x000fe20000400000 */
[----:B-----5:R-:W-:Y:S01]  /*0510*/  FFMA R7, R16, R7, R20 ;  /* 0x0000000710077223 */ /* 0x020fe20000000014 */
[----:B------:R-:W-:Y:S01]  /*0520*/  FFMA R12, R17, R12, R21 ;  /* 0x0000000c110c7223 */ /* 0x000fe20000000015 */
[----:B------:R-:W-:Y:S01]  /*0530*/  FFMA R13, R18, R13, R22 ;  /* 0x0000000d120d7223 */ /* 0x000fe20000000016 */
[----:B------:R-:W-:Y:S02]  /*0540*/  FFMA R6, R19, R6, R23 ;  /* 0x0000000613067223 */ /* 0x000fe40000000017 */
[----:B------:R-:W-:Y:S02]  /*0550*/  FSETP.GT.AND P3, PT, R7, -R24, PT ;  /* 0x800000180700720b */ /* 0x000fe40003f64000 */
[----:B------:R-:W-:Y:S02]  /*0560*/  FSETP.GT.AND P2, PT, R12, -R25, PT ;  /* 0x800000190c00720b */ /* 0x000fe40003f44000 */
[----:B------:R-:W-:-:S02]  /*0570*/  FSETP.GT.AND P1, PT, R13, -R26, PT ;  /* 0x8000001a0d00720b */ /* 0x000fc40003f24000 */
[----:B------:R-:W-:Y:S02]  /*0580*/  FSETP.GT.AND P0, PT, R6, -R27, PT ;  /* 0x8000001b0600720b */ /* 0x000fe40003f04000 */
[----:B------:R-:W-:Y:S02]  /*0590*/  SEL R9, RZ, 0x1, !P3 ;  /* 0x00000001ff097807 */ /* 0x000fe40005800000 */
[----:B------:R-:W-:Y:S02]  /*05a0*/  SEL R8, RZ, 0x1, !P2 ;  /* 0x00000001ff087807 */ /* 0x000fe40005000000 */
[----:B------:R-:W-:Y:S02]  /*05b0*/  SEL R5, RZ, 0x1, !P1 ;  /* 0x00000001ff057807 */ /* 0x000fe40004800000 */
[----:B------:R-:W-:Y:S02]  /*05c0*/  SEL R4, RZ, 0x1, !P0 ;  /* 0x00000001ff047807 */ /* 0x000fe40004000000 */
[----:B------:R-:W-:-:S02]  /*05d0*/  PRMT R8, R9, 0x3340, R8 ;  /* 0x0000334009087816 */ /* 0x000fc40000000008 */
[----:B------:R-:W-:Y:S01]  /*05e0*/  PRMT R5, R5, 0x3340, R4 ;  /* 0x0000334005057816 */ /* 0x000fe20000000004 */
[----:B------:R-:W-:Y:S01]  /*05f0*/  FADD R24, R24, R7 ;  /* 0x0000000718187221 */ /* 0x000fe20000000000 */
[----:B------:R-:W-:Y:S01]  /*0600*/  IADD3 R4, P4, R0, UR6, RZ ;  /* 0x0000000600047c10 */ /* 0x000fe2000ff9e0ff */
[----:B------:R-:W-:Y:S01]  /*0610*/  FADD R25, R25, R12 ;  /* 0x0000000c19197221 */ /* 0x000fe20000000000 */
[----:B------:R-:W-:Y:S01]  /*0620*/  FADD R26, R26, R13 ;  /* 0x0000000d1a1a7221 */ /* 0x000fe20000000000 */
[----:B------:R-:W-:Y:S01]  /*0630*/  FADD R27, R27, R6 ;  /* 0x000000061b1b7221 */ /* 0x000fe20000000000 */
[----:B------:R-:W-:Y:S01]  /*0640*/  PRMT R7, R8, 0x5410, R5 ;  /* 0x0000541008077816 */ /* 0x000fe20000000005 */
[C---:B0-----:R-:W-:Y:S01]  /*0650*/  IMAD.WIDE R2, R0.reuse, 0x4, R2 ;  /* 0x0000000400027825 */ /* 0x041fe200078e0202 */
[----:B------:R-:W-:-:S03]  /*0660*/  LEA.HI.X.SX32 R5, R0, UR7, 0x1, P4 ;  /* 0x0000000700057c11 */ /* 0x000fc6000a0f0eff */
[----:B------:R-:W-:Y:S01]  /*0670*/  @!P3 FMUL R24, R24, 0.22916667163372039795 ;  /* 0x3e6aaaab1818b820 */ /* 0x000fe20000400000 */
[----:B------:R-:W-:Y:S01]  /*0680*/  @!P2 FMUL R25, R25, 0.22916667163372039795 ;  /* 0x3e6aaaab1919a820 */ /* 0x000fe20000400000 */
[----:B------:R-:W-:Y:S01]  /*0690*/  @!P1 FMUL R26, R26, 0.22916667163372039795 ;  /* 0x3e6aaaab1a1a9820 */ /* 0x000fe20000400000 */
[----:B------:R-:W-:Y:S01]  /*06a0*/  @!P0 FMUL R27, R27, 0.22916667163372039795 ;  /* 0x3e6aaaab1b1b8820 */ /* 0x000fe20000400000 */
[----:B------:R-:W-:Y:S04]  /*06b0*/  STG.E desc[UR4][R4.64], R7 ;  /* 0x0000000704007986 */ /* 0x000fe8000c101904 */
[----:B------:R-:W-:Y:S01]  /*06c0*/  STG.E.128 desc[UR4][R2.64], R24 ;  /* 0x0000001802007986 */ /* 0x000fe2000c101d04 */
[----:B------:R-:W-:Y:S05]  /*06d0*/  EXIT ;  /* 0x000000000000794d */ /* 0x000fea0003800000 */
.L_x_0:
[----:B------:R-:W-:-:S00]  /*06e0*/  BRA `(.L_x_0) ;  /* 0xfffffffc00fc7947 */ /* 0x000fc0000383ffff */
[----:B------:R-:W-:-:S00]  /*06f0*/  NOP ;  /* 0x0000000000007918 */ /* 0x000fc00000000000 */
        /* <DEDUP_REMOVED lines=8> */
.L_x_1:


//--------------------- .nv.global.init           --------------------------
	.section	.nv.global.init,"aw",@progbits
.nv.global.init:
	.type		_$_str,@object
	.size		_$_str,(_$_str_$_2 - _$_str)
_$_str:
        /*0000*/ 	.byte	0x5f, 0x5f, 0x43, 0x55, 0x44, 0x41, 0x5f, 0x46, 0x54, 0x5a, 0x00
	.type		_$_str_$_2,@object
	.size		_$_str_$_2,(.L_1 - _$_str_$_2)
_$_str_$_2:
        /*000b*/ 	.byte	0x5f, 0x5f, 0x43, 0x55, 0x44, 0x41, 0x5f, 0x50, 0x52, 0x45, 0x43, 0x5f, 0x53, 0x51, 0x52, 0x54
        /*001b*/ 	.byte	0x00
.L_1:


//--------------------- .nv.constant0.triton_poi_fused__native_batch_norm_legit_no_training_add_rrelu_with_noise_functional_15 --------------------------
	.section	.nv.constant0.triton_poi_fused__native_batch_norm_legit_no_training_add_rrelu_with_noise_functional_15,"a",@progbits
	.sectionflags	@""
	.align	4
.nv.constant0.triton_poi_fused__native_batch_norm_legit_no_training_add_rrelu_with_noise_functional_15:
	.zero		596
